//
// Generated by NVIDIA NVVM Compiler
//
// Compiler Build ID: CL-36424714
// Cuda compilation tools, release 13.0, V13.0.88
// Based on NVVM 20.0.0
//

.version 9.0
.target sm_100
.address_size 64

	// .globl	_Z11copy_simplePfPKf
// _ZZ15copy_shared_memPfPKfE4tile has been demoted
// _ZZ19transpose_coalescedPfPKfE4tile has been demoted
// _ZZ27transpose_no_bank_conflictsPfPKfE4tile has been demoted

.visible .entry _Z11copy_simplePfPKf(
	.param .u64 .ptr .align 1 _Z11copy_simplePfPKf_param_0,
	.param .u64 .ptr .align 1 _Z11copy_simplePfPKf_param_1
)
{
	.reg .b32 	%r<18>;
	.reg .b32 	%f<5>;
	.reg .b64 	%rd<17>;

	ld.param.u64 	%rd1, [_Z11copy_simplePfPKf_param_0];
	ld.param.u64 	%rd2, [_Z11copy_simplePfPKf_param_1];
	mov.u32 	%r1, %ctaid.x;
	shl.b32 	%r2, %r1, 5;
	mov.u32 	%r3, %tid.x;
	add.s32 	%r4, %r2, %r3;
	mov.u32 	%r5, %ctaid.y;
	shl.b32 	%r6, %r5, 5;
	mov.u32 	%r7, %tid.y;
	add.s32 	%r8, %r6, %r7;
	mov.u32 	%r9, %nctaid.x;
	cvta.to.global.u64 	%rd3, %rd2;
	cvta.to.global.u64 	%rd4, %rd1;
	mul.lo.s32 	%r10, %r9, %r8;
	shl.b32 	%r11, %r10, 5;
	add.s32 	%r12, %r4, %r11;
	mul.wide.s32 	%rd5, %r12, 4;
	add.s64 	%rd6, %rd3, %rd5;
	ld.global.f32 	%f1, [%rd6];
	add.s64 	%rd7, %rd4, %rd5;
	st.global.f32 	[%rd7], %f1;
	shl.b32 	%r13, %r9, 8;
	add.s32 	%r14, %r12, %r13;
	mul.wide.s32 	%rd8, %r14, 4;
	add.s64 	%rd9, %rd3, %rd8;
	ld.global.f32 	%f2, [%rd9];
	add.s64 	%rd10, %rd4, %rd8;
	st.global.f32 	[%rd10], %f2;
	shl.b32 	%r15, %r9, 9;
	add.s32 	%r16, %r12, %r15;
	mul.wide.s32 	%rd11, %r16, 4;
	add.s64 	%rd12, %rd3, %rd11;
	ld.global.f32 	%f3, [%rd12];
	add.s64 	%rd13, %rd4, %rd11;
	st.global.f32 	[%rd13], %f3;
	add.s32 	%r17, %r16, %r13;
	mul.wide.s32 	%rd14, %r17, 4;
	add.s64 	%rd15, %rd3, %rd14;
	ld.global.f32 	%f4, [%rd15];
	add.s64 	%rd16, %rd4, %rd14;
	st.global.f32 	[%rd16], %f4;
	ret;

}
	// .globl	_Z15copy_shared_memPfPKf
.visible .entry _Z15copy_shared_memPfPKf(
	.param .u64 .ptr .align 1 _Z15copy_shared_memPfPKf_param_0,
	.param .u64 .ptr .align 1 _Z15copy_shared_memPfPKf_param_1
)
{
	.reg .b32 	%r<23>;
	.reg .b32 	%f<9>;
	.reg .b64 	%rd<17>;
	// demoted variable
	.shared .align 4 .b8 _ZZ15copy_shared_memPfPKfE4tile[4096];
	ld.param.u64 	%rd1, [_Z15copy_shared_memPfPKf_param_0];
	ld.param.u64 	%rd2, [_Z15copy_shared_memPfPKf_param_1];
	mov.u32 	%r1, %ctaid.x;
	shl.b32 	%r2, %r1, 5;
	mov.u32 	%r3, %tid.x;
	add.s32 	%r4, %r2, %r3;
	mov.u32 	%r5, %ctaid.y;
	shl.b32 	%r6, %r5, 5;
	mov.u32 	%r7, %tid.y;
	add.s32 	%r8, %r6, %r7;
	mov.u32 	%r9, %nctaid.x;
	cvta.to.global.u64 	%rd3, %rd2;
	mul.lo.s32 	%r10, %r9, %r8;
	shl.b32 	%r11, %r10, 5;
	add.s32 	%r12, %r11, %r4;
	mul.wide.s32 	%rd4, %r12, 4;
	add.s64 	%rd5, %rd3, %rd4;
	ld.global.f32 	%f1, [%rd5];
	shl.b32 	%r13, %r7, 5;
	add.s32 	%r14, %r13, %r3;
	shl.b32 	%r15, %r14, 2;
	mov.u32 	%r16, _ZZ15copy_shared_memPfPKfE4tile;
	add.s32 	%r17, %r16, %r15;
	st.shared.f32 	[%r17], %f1;
	shl.b32 	%r18, %r9, 8;
	add.s32 	%r19, %r12, %r18;
	mul.wide.s32 	%rd6, %r19, 4;
	add.s64 	%rd7, %rd3, %rd6;
	ld.global.f32 	%f2, [%rd7];
	st.shared.f32 	[%r17+1024], %f2;
	shl.b32 	%r20, %r9, 9;
	add.s32 	%r21, %r12, %r20;
	mul.wide.s32 	%rd8, %r21, 4;
	add.s64 	%rd9, %rd3, %rd8;
	ld.global.f32 	%f3, [%rd9];
	st.shared.f32 	[%r17+2048], %f3;
	add.s32 	%r22, %r21, %r18;
	mul.wide.s32 	%rd10, %r22, 4;
	add.s64 	%rd11, %rd3, %rd10;
	ld.global.f32 	%f4, [%rd11];
	st.shared.f32 	[%r17+3072], %f4;
	bar.sync 	0;
	cvta.to.global.u64 	%rd12, %rd1;
	ld.shared.f32 	%f5, [%r17];
	add.s64 	%rd13, %rd12, %rd4;
	st.global.f32 	[%rd13], %f5;
	ld.shared.f32 	%f6, [%r17+1024];
	add.s64 	%rd14, %rd12, %rd6;
	st.global.f32 	[%rd14], %f6;
	ld.shared.f32 	%f7, [%r17+2048];
	add.s64 	%rd15, %rd12, %rd8;
	st.global.f32 	[%rd15], %f7;
	ld.shared.f32 	%f8, [%r17+3072];
	add.s64 	%rd16, %rd12, %rd10;
	st.global.f32 	[%rd16], %f8;
	ret;

}
	// .globl	_Z15transpose_naivePfPKf
.visible .entry _Z15transpose_naivePfPKf(
	.param .u64 .ptr .align 1 _Z15transpose_naivePfPKf_param_0,
	.param .u64 .ptr .align 1 _Z15transpose_naivePfPKf_param_1
)
{
	.reg .b32 	%r<18>;
	.reg .b32 	%f<5>;
	.reg .b64 	%rd<15>;

	ld.param.u64 	%rd1, [_Z15transpose_naivePfPKf_param_0];
	ld.param.u64 	%rd2, [_Z15transpose_naivePfPKf_param_1];
	mov.u32 	%r1, %ctaid.x;
	shl.b32 	%r2, %r1, 5;
	mov.u32 	%r3, %tid.x;
	add.s32 	%r4, %r2, %r3;
	mov.u32 	%r5, %ctaid.y;
	shl.b32 	%r6, %r5, 5;
	mov.u32 	%r7, %tid.y;
	add.s32 	%r8, %r6, %r7;
	mov.u32 	%r9, %nctaid.x;
	shl.b32 	%r10, %r9, 5;
	cvta.to.global.u64 	%rd3, %rd2;
	cvta.to.global.u64 	%rd4, %rd1;
	mad.lo.s32 	%r11, %r8, %r10, %r4;
	mul.wide.s32 	%rd5, %r11, 4;
	add.s64 	%rd6, %rd3, %rd5;
	ld.global.f32 	%f1, [%rd6];
	mad.lo.s32 	%r12, %r4, %r10, %r8;
	mul.wide.s32 	%rd7, %r12, 4;
	add.s64 	%rd8, %rd4, %rd7;
	st.global.f32 	[%rd8], %f1;
	shl.b32 	%r13, %r9, 8;
	add.s32 	%r14, %r11, %r13;
	mul.wide.s32 	%rd9, %r14, 4;
	add.s64 	%rd10, %rd3, %rd9;
	ld.global.f32 	%f2, [%rd10];
	st.global.f32 	[%rd8+32], %f2;
	shl.b32 	%r15, %r9, 9;
	add.s32 	%r16, %r11, %r15;
	mul.wide.s32 	%rd11, %r16, 4;
	add.s64 	%rd12, %rd3, %rd11;
	ld.global.f32 	%f3, [%rd12];
	st.global.f32 	[%rd8+64], %f3;
	add.s32 	%r17, %r16, %r13;
	mul.wide.s32 	%rd13, %r17, 4;
	add.s64 	%rd14, %rd3, %rd13;
	ld.global.f32 	%f4, [%rd14];
	st.global.f32 	[%rd8+96], %f4;
	ret;

}
	// .globl	_Z19transpose_coalescedPfPKf
.visible .entry _Z19transpose_coalescedPfPKf(
	.param .u64 .ptr .align 1 _Z19transpose_coalescedPfPKf_param_0,
	.param .u64 .ptr .align 1 _Z19transpose_coalescedPfPKf_param_1
)
{
	.reg .b32 	%r<31>;
	.reg .b32 	%f<9>;
	.reg .b64 	%rd<21>;
	// demoted variable
	.shared .align 4 .b8 _ZZ19transpose_coalescedPfPKfE4tile[4096];
	ld.param.u64 	%rd1, [_Z19transpose_coalescedPfPKf_param_0];
	ld.param.u64 	%rd2, [_Z19transpose_coalescedPfPKf_param_1];
	mov.u32 	%r1, %ctaid.x;
	shl.b32 	%r2, %r1, 5;
	mov.u32 	%r3, %tid.x;
	add.s32 	%r4, %r2, %r3;
	mov.u32 	%r5, %ctaid.y;
	shl.b32 	%r6, %r5, 5;
	mov.u32 	%r7, %tid.y;
	add.s32 	%r8, %r6, %r7;
	mov.u32 	%r9, %nctaid.x;
	shl.b32 	%r10, %r9, 5;
	shl.b32 	%r11, %r3, 2;
	mov.u32 	%r12, _ZZ19transpose_coalescedPfPKfE4tile;
	add.s32 	%r13, %r12, %r11;
	cvta.to.global.u64 	%rd3, %rd2;
	mad.lo.s32 	%r14, %r8, %r10, %r4;
	mul.wide.s32 	%rd4, %r14, 4;
	add.s64 	%rd5, %rd3, %rd4;
	ld.global.f32 	%f1, [%rd5];
	shl.b32 	%r15, %r7, 7;
	add.s32 	%r16, %r13, %r15;
	st.shared.f32 	[%r16], %f1;
	shl.b32 	%r17, %r9, 8;
	add.s32 	%r18, %r14, %r17;
	mul.wide.s32 	%rd6, %r18, 4;
	add.s64 	%rd7, %rd3, %rd6;
	ld.global.f32 	%f2, [%rd7];
	st.shared.f32 	[%r16+1024], %f2;
	shl.b32 	%r19, %r9, 9;
	add.s32 	%r20, %r14, %r19;
	mul.wide.s32 	%rd8, %r20, 4;
	add.s64 	%rd9, %rd3, %rd8;
	ld.global.f32 	%f3, [%rd9];
	st.shared.f32 	[%r16+2048], %f3;
	add.s32 	%r21, %r20, %r17;
	mul.wide.s32 	%rd10, %r21, 4;
	add.s64 	%rd11, %rd3, %rd10;
	ld.global.f32 	%f4, [%rd11];
	st.shared.f32 	[%r16+3072], %f4;
	bar.sync 	0;
	add.s32 	%r22, %r6, %r3;
	add.s32 	%r23, %r2, %r7;
	mad.lo.s32 	%r24, %r3, 124, %r13;
	cvta.to.global.u64 	%rd12, %rd1;
	shl.b32 	%r25, %r7, 2;
	add.s32 	%r26, %r24, %r25;
	ld.shared.f32 	%f5, [%r26];
	mad.lo.s32 	%r27, %r23, %r10, %r22;
	mul.wide.s32 	%rd13, %r27, 4;
	add.s64 	%rd14, %rd12, %rd13;
	st.global.f32 	[%rd14], %f5;
	ld.shared.f32 	%f6, [%r26+32];
	add.s32 	%r28, %r27, %r17;
	mul.wide.s32 	%rd15, %r28, 4;
	add.s64 	%rd16, %rd12, %rd15;
	st.global.f32 	[%rd16], %f6;
	ld.shared.f32 	%f7, [%r26+64];
	add.s32 	%r29, %r27, %r19;
	mul.wide.s32 	%rd17, %r29, 4;
	add.s64 	%rd18, %rd12, %rd17;
	st.global.f32 	[%rd18], %f7;
	ld.shared.f32 	%f8, [%r26+96];
	add.s32 	%r30, %r29, %r17;
	mul.wide.s32 	%rd19, %r30, 4;
	add.s64 	%rd20, %rd12, %rd19;
	st.global.f32 	[%rd20], %f8;
	ret;

}
	// .globl	_Z27transpose_no_bank_conflictsPfPKf
.visible .entry _Z27transpose_no_bank_conflictsPfPKf(
	.param .u64 .ptr .align 1 _Z27transpose_no_bank_conflictsPfPKf_param_0,
	.param .u64 .ptr .align 1 _Z27transpose_no_bank_conflictsPfPKf_param_1
)
{
	.reg .b32 	%r<31>;
	.reg .b32 	%f<9>;
	.reg .b64 	%rd<21>;
	// demoted variable
	.shared .align 4 .b8 _ZZ27transpose_no_bank_conflictsPfPKfE4tile[4224];
	ld.param.u64 	%rd1, [_Z27transpose_no_bank_conflictsPfPKf_param_0];
	ld.param.u64 	%rd2, [_Z27transpose_no_bank_conflictsPfPKf_param_1];
	mov.u32 	%r1, %ctaid.x;
	shl.b32 	%r2, %r1, 5;
	mov.u32 	%r3, %tid.x;
	add.s32 	%r4, %r2, %r3;
	mov.u32 	%r5, %ctaid.y;
	shl.b32 	%r6, %r5, 5;
	mov.u32 	%r7, %tid.y;
	add.s32 	%r8, %r6, %r7;
	mov.u32 	%r9, %nctaid.x;
	shl.b32 	%r10, %r9, 5;
	shl.b32 	%r11, %r3, 2;
	mov.u32 	%r12, _ZZ27transpose_no_bank_conflictsPfPKfE4tile;
	add.s32 	%r13, %r12, %r11;
	cvta.to.global.u64 	%rd3, %rd2;
	mad.lo.s32 	%r14, %r8, %r10, %r4;
	mul.wide.s32 	%rd4, %r14, 4;
	add.s64 	%rd5, %rd3, %rd4;
	ld.global.f32 	%f1, [%rd5];
	mad.lo.s32 	%r15, %r7, 132, %r13;
	st.shared.f32 	[%r15], %f1;
	shl.b32 	%r16, %r9, 8;
	add.s32 	%r17, %r14, %r16;
	mul.wide.s32 	%rd6, %r17, 4;
	add.s64 	%rd7, %rd3, %rd6;
	ld.global.f32 	%f2, [%rd7];
	st.shared.f32 	[%r15+1056], %f2;
	shl.b32 	%r18, %r9, 9;
	add.s32 	%r19, %r14, %r18;
	mul.wide.s32 	%rd8, %r19, 4;
	add.s64 	%rd9, %rd3, %rd8;
	ld.global.f32 	%f3, [%rd9];
	st.shared.f32 	[%r15+2112], %f3;
	add.s32 	%r20, %r19, %r16;
	mul.wide.s32 	%rd10, %r20, 4;
	add.s64 	%rd11, %rd3, %rd10;
	ld.global.f32 	%f4, [%rd11];
	st.shared.f32 	[%r15+3168], %f4;
	bar.sync 	0;
	add.s32 	%r21, %r6, %r3;
	add.s32 	%r22, %r2, %r7;
	shl.b32 	%r23, %r3, 7;
	add.s32 	%r24, %r13, %r23;
	cvta.to.global.u64 	%rd12, %rd1;
	shl.b32 	%r25, %r7, 2;
	add.s32 	%r26, %r24, %r25;
	ld.shared.f32 	%f5, [%r26];
	mad.lo.s32 	%r27, %r22, %r10, %r21;
	mul.wide.s32 	%rd13, %r27, 4;
	add.s64 	%rd14, %rd12, %rd13;
	st.global.f32 	[%rd14], %f5;
	ld.shared.f32 	%f6, [%r26+32];
	add.s32 	%r28, %r27, %r16;
	mul.wide.s32 	%rd15, %r28, 4;
	add.s64 	%rd16, %rd12, %rd15;
	st.global.f32 	[%rd16], %f6;
	ld.shared.f32 	%f7, [%r26+64];
	add.s32 	%r29, %r27, %r18;
	mul.wide.s32 	%rd17, %r29, 4;
	add.s64 	%rd18, %rd12, %rd17;
	st.global.f32 	[%rd18], %f7;
	ld.shared.f32 	%f8, [%r26+96];
	add.s32 	%r30, %r29, %r16;
	mul.wide.s32 	%rd19, %r30, 4;
	add.s64 	%rd20, %rd12, %rd19;
	st.global.f32 	[%rd20], %f8;
	ret;

}


// ===== COMPILED SASS (sm_100) =====

	.target	sm_100

	.elftype	@"ET_EXEC"


//--------------------- .note.nv.tkinfo           --------------------------
	.section	.note.nv.tkinfo,"",@"SHT_NOTE"
	.sectionflags	@"SHF_NOTE_NV_TKINFO"
	.tkinfo
        /*0018*/ 	.word	0x00000002
        /*0030*/ 	.string	""
        /*0030*/ 	.string	"ptxas"
        /*0030*/ 	.string	"Cuda compilation tools, release 13.0, V13.0.88"
        /*0030*/ 	.string	"Build cuda_13.0.r13.0/compiler.36424714_0"
        /*0030*/ 	.string	"-arch sm_100 -m 64 "



//--------------------- .note.nv.cuinfo           --------------------------
	.section	.note.nv.cuinfo,"",@"SHT_NOTE"
	.sectionflags	@"SHF_NOTE_NV_CUINFO"
        /*0018*/ 	.short	0x0002
        /*001a*/ 	.short	0x0064
        /*001c*/ 	.short	0x0082
	.zero		2


//--------------------- .nv.info                  --------------------------
	.section	.nv.info,"",@"SHT_CUDA_INFO"
	.align	4


	//----- nvinfo : EIATTR_REGCOUNT
	.align		4
        /*0000*/ 	.byte	0x04, 0x2f
        /*0002*/ 	.short	(.L_1 - .L_0)
	.align		4
.L_0:
        /*0004*/ 	.word	index@(_Z11copy_simplePfPKf)
        /*0008*/ 	.word	0x00000018


	//----- nvinfo : EIATTR_FRAME_SIZE
	.align		4
.L_1:
        /*000c*/ 	.byte	0x04, 0x11
        /*000e*/ 	.short	(.L_3 - .L_2)
	.align		4
.L_2:
        /*0010*/ 	.word	index@(_Z11copy_simplePfPKf)
        /*0014*/ 	.word	0x00000000


	//----- nvinfo : EIATTR_REGCOUNT
	.align		4
.L_3:
        /*0018*/ 	.byte	0x04, 0x2f
        /*001a*/ 	.short	(.L_5 - .L_4)
	.align		4
.L_4:
        /*001c*/ 	.word	index@(_Z15copy_shared_memPfPKf)
        /*0020*/ 	.word	0x00000018


	//----- nvinfo : EIATTR_FRAME_SIZE
	.align		4
.L_5:
        /*0024*/ 	.byte	0x04, 0x11
        /*0026*/ 	.short	(.L_7 - .L_6)
	.align		4
.L_6:
        /*0028*/ 	.word	index@(_Z15copy_shared_memPfPKf)
        /*002c*/ 	.word	0x00000000


	//----- nvinfo : EIATTR_REGCOUNT
	.align		4
.L_7:
        /*0030*/ 	.byte	0x04, 0x2f
        /*0032*/ 	.short	(.L_9 - .L_8)
	.align		4
.L_8:
        /*0034*/ 	.word	index@(_Z15transpose_naivePfPKf)
        /*0038*/ 	.word	0x00000010


	//----- nvinfo : EIATTR_FRAME_SIZE
	.align		4
.L_9:
        /*003c*/ 	.byte	0x04, 0x11
        /*003e*/ 	.short	(.L_11 - .L_10)
	.align		4
.L_10:
        /*0040*/ 	.word	index@(_Z15transpose_naivePfPKf)
        /*0044*/ 	.word	0x00000000


	//----- nvinfo : EIATTR_REGCOUNT
	.align		4
.L_11:
        /*0048*/ 	.byte	0x04, 0x2f
        /*004a*/ 	.short	(.L_13 - .L_12)
	.align		4
.L_12:
        /*004c*/ 	.word	index@(_Z19transpose_coalescedPfPKf)
        /*0050*/ 	.word	0x00000018


	//----- nvinfo : EIATTR_FRAME_SIZE
	.align		4
.L_13:
        /*0054*/ 	.byte	0x04, 0x11
        /*0056*/ 	.short	(.L_15 - .L_14)
	.align		4
.L_14:
        /*0058*/ 	.word	index@(_Z19transpose_coalescedPfPKf)
        /*005c*/ 	.word	0x00000000


	//----- nvinfo : EIATTR_REGCOUNT
	.align		4
.L_15:
        /*0060*/ 	.byte	0x04, 0x2f
        /*0062*/ 	.short	(.L_17 - .L_16)
	.align		4
.L_16:
        /*0064*/ 	.word	index@(_Z27transpose_no_bank_conflictsPfPKf)
        /*0068*/ 	.word	0x00000018


	//----- nvinfo : EIATTR_FRAME_SIZE
	.align		4
.L_17:
        /*006c*/ 	.byte	0x04, 0x11
        /*006e*/ 	.short	(.L_19 - .L_18)
	.align		4
.L_18:
        /*0070*/ 	.word	index@(_Z27transpose_no_bank_conflictsPfPKf)
        /*0074*/ 	.word	0x00000000


	//----- nvinfo : EIATTR_MIN_STACK_SIZE
	.align		4
.L_19:
        /*0078*/ 	.byte	0x04, 0x12
        /*007a*/ 	.short	(.L_21 - .L_20)
	.align		4
.L_20:
        /*007c*/ 	.word	index@(_Z27transpose_no_bank_conflictsPfPKf)
        /*0080*/ 	.word	0x00000000


	//----- nvinfo : EIATTR_MIN_STACK_SIZE
	.align		4
.L_21:
        /*0084*/ 	.byte	0x04, 0x12
        /*0086*/ 	.short	(.L_23 - .L_22)
	.align		4
.L_22:
        /*0088*/ 	.word	index@(_Z19transpose_coalescedPfPKf)
        /*008c*/ 	.word	0x00000000


	//----- nvinfo : EIATTR_MIN_STACK_SIZE
	.align		4
.L_23:
        /*0090*/ 	.byte	0x04, 0x12
        /*0092*/ 	.short	(.L_25 - .L_24)
	.align		4
.L_24:
        /*0094*/ 	.word	index@(_Z15transpose_naivePfPKf)
        /*0098*/ 	.word	0x00000000


	//----- nvinfo : EIATTR_MIN_STACK_SIZE
	.align		4
.L_25:
        /*009c*/ 	.byte	0x04, 0x12
        /*009e*/ 	.short	(.L_27 - .L_26)
	.align		4
.L_26:
        /*00a0*/ 	.word	index@(_Z15copy_shared_memPfPKf)
        /*00a4*/ 	.word	0x00000000


	//----- nvinfo : EIATTR_MIN_STACK_SIZE
	.align		4
.L_27:
        /*00a8*/ 	.byte	0x04, 0x12
        /*00aa*/ 	.short	(.L_29 - .L_28)
	.align		4
.L_28:
        /*00ac*/ 	.word	index@(_Z11copy_simplePfPKf)
        /*00b0*/ 	.word	0x00000000
.L_29:


//--------------------- .nv.compat                --------------------------
	.section	.nv.compat,"",@"SHT_CUDA_COMPAT_INFO"
	.align	4
        /*0000*/ 	.byte	0x02, 0x09, 0x00, 0x00, 0x02, 0x02, 0x01, 0x00, 0x02, 0x05, 0x05, 0x00, 0x03, 0x07, 0x01, 0x01
        /*0010*/ 	.byte	0x02, 0x03, 0x00, 0x00, 0x02, 0x06, 0x01, 0x00, 0x04, 0x0b, 0x08, 0x00, 0x09, 0x00, 0x00, 0x00
        /*0020*/ 	.byte	0x00, 0x00, 0x00, 0x00


//--------------------- .nv.info._Z27transpose_no_bank_conflictsPfPKf --------------------------
	.section	.nv.info._Z27transpose_no_bank_conflictsPfPKf,"",@"SHT_CUDA_INFO"
	.sectionflags	@""
	.align	4


	//----- nvinfo : EIATTR_CUDA_API_VERSION
	.align		4
        /*0000*/ 	.byte	0x04, 0x37
        /*0002*/ 	.short	(.L_31 - .L_30)
.L_30:
        /*0004*/ 	.word	0x00000082


	//----- nvinfo : EIATTR_KPARAM_INFO
	.align		4
.L_31:
        /*0008*/ 	.byte	0x04, 0x17
        /*000a*/ 	.short	(.L_33 - .L_32)
.L_32:
        /*000c*/ 	.word	0x00000000
        /*0010*/ 	.short	0x0001
        /*0012*/ 	.short	0x0008
        /*0014*/ 	.byte	0x00, 0xf5, 0x21, 0x00


	//----- nvinfo : EIATTR_KPARAM_INFO
	.align		4
.L_33:
        /*0018*/ 	.byte	0x04, 0x17
        /*001a*/ 	.short	(.L_35 - .L_34)
.L_34:
        /*001c*/ 	.word	0x00000000
        /*0020*/ 	.short	0x0000
        /*0022*/ 	.short	0x0000
        /*0024*/ 	.byte	0x00, 0xf5, 0x21, 0x00


	//----- nvinfo : EIATTR_SPARSE_MMA_MASK
	.align		4
.L_35:
        /*0028*/ 	.byte	0x03, 0x50
        /*002a*/ 	.short	0x0000


	//----- nvinfo : EIATTR_MAXREG_COUNT
	.align		4
        /*002c*/ 	.byte	0x03, 0x1b
        /*002e*/ 	.short	0x00ff


	//----- nvinfo : EIATTR_NUM_BARRIERS
	.align		4
        /*0030*/ 	.byte	0x02, 0x4c
        /*0032*/ 	.byte	0x01
	.zero		1


	//----- nvinfo : EIATTR_MERCURY_ISA_VERSION
	.align		4
        /*0034*/ 	.byte	0x03, 0x5f
        /*0036*/ 	.short	0x0101


	//----- nvinfo : EIATTR_VRC_CTA_INIT_COUNT
	.align		4
        /*0038*/ 	.byte	0x02, 0x4a
	.zero		1
	.zero		1


	//----- nvinfo : EIATTR_EXIT_INSTR_OFFSETS
	.align		4
        /*003c*/ 	.byte	0x04, 0x1c
        /*003e*/ 	.short	(.L_37 - .L_36)


	//   ....[0]....
.L_36:
        /*0040*/ 	.word	0x00000360


	//----- nvinfo : EIATTR_CBANK_PARAM_SIZE
	.align		4
.L_37:
        /*0044*/ 	.byte	0x03, 0x19
        /*0046*/ 	.short	0x0010


	//----- nvinfo : EIATTR_PARAM_CBANK
	.align		4
        /*0048*/ 	.byte	0x04, 0x0a
        /*004a*/ 	.short	(.L_39 - .L_38)
	.align		4
.L_38:
        /*004c*/ 	.word	index@(.nv.constant0._Z27transpose_no_bank_conflictsPfPKf)
        /*0050*/ 	.short	0x0380
        /*0052*/ 	.short	0x0010


	//----- nvinfo : EIATTR_SW_WAR
	.align		4
.L_39:
        /*0054*/ 	.byte	0x04, 0x36
        /*0056*/ 	.short	(.L_41 - .L_40)
.L_40:
        /*0058*/ 	.word	0x00000008
.L_41:


//--------------------- .nv.info._Z19transpose_coalescedPfPKf --------------------------
	.section	.nv.info._Z19transpose_coalescedPfPKf,"",@"SHT_CUDA_INFO"
	.sectionflags	@""
	.align	4


	//----- nvinfo : EIATTR_CUDA_API_VERSION
	.align		4
        /*0000*/ 	.byte	0x04, 0x37
        /*0002*/ 	.short	(.L_43 - .L_42)
.L_42:
        /*0004*/ 	.word	0x00000082


	//----- nvinfo : EIATTR_KPARAM_INFO
	.align		4
.L_43:
        /*0008*/ 	.byte	0x04, 0x17
        /*000a*/ 	.short	(.L_45 - .L_44)
.L_44:
        /*000c*/ 	.word	0x00000000
        /*0010*/ 	.short	0x0001
        /*0012*/ 	.short	0x0008
        /*0014*/ 	.byte	0x00, 0xf5, 0x21, 0x00


	//----- nvinfo : EIATTR_KPARAM_INFO
	.align		4
.L_45:
        /*0018*/ 	.byte	0x04, 0x17
        /*001a*/ 	.short	(.L_47 - .L_46)
.L_46:
        /*001c*/ 	.word	0x00000000
        /*0020*/ 	.short	0x0000
        /*0022*/ 	.short	0x0000
        /*0024*/ 	.byte	0x00, 0xf5, 0x21, 0x00


	//----- nvinfo : EIATTR_SPARSE_MMA_MASK
	.align		4
.L_47:
        /*0028*/ 	.byte	0x03, 0x50
        /*002a*/ 	.short	0x0000


	//----- nvinfo : EIATTR_MAXREG_COUNT
	.align		4
        /*002c*/ 	.byte	0x03, 0x1b
        /*002e*/ 	.short	0x00ff


	//----- nvinfo : EIATTR_NUM_BARRIERS
	.align		4
        /*0030*/ 	.byte	0x02, 0x4c
        /*0032*/ 	.byte	0x01
	.zero		1


	//----- nvinfo : EIATTR_MERCURY_ISA_VERSION
	.align		4
        /*0034*/ 	.byte	0x03, 0x5f
        /*0036*/ 	.short	0x0101


	//----- nvinfo : EIATTR_VRC_CTA_INIT_COUNT
	.align		4
        /*0038*/ 	.byte	0x02, 0x4a
	.zero		1
	.zero		1


	//----- nvinfo : EIATTR_EXIT_INSTR_OFFSETS
	.align		4
        /*003c*/ 	.byte	0x04, 0x1c
        /*003e*/ 	.short	(.L_49 - .L_48)


	//   ....[0]....
.L_48:
        /*0040*/ 	.word	0x00000360


	//----- nvinfo : EIATTR_CBANK_PARAM_SIZE
	.align		4
.L_49:
        /*0044*/ 	.byte	0x03, 0x19
        /*0046*/ 	.short	0x0010


	//----- nvinfo : EIATTR_PARAM_CBANK
	.align		4
        /*0048*/ 	.byte	0x04, 0x0a
        /*004a*/ 	.short	(.L_51 - .L_50)
	.align		4
.L_50:
        /*004c*/ 	.word	index@(.nv.constant0._Z19transpose_coalescedPfPKf)
        /*0050*/ 	.short	0x0380
        /*0052*/ 	.short	0x0010


	//----- nvinfo : EIATTR_SW_WAR
	.align		4
.L_51:
        /*0054*/ 	.byte	0x04, 0x36
        /*0056*/ 	.short	(.L_53 - .L_52)
.L_52:
        /*0058*/ 	.word	0x00000008
.L_53:


//--------------------- .nv.info._Z15transpose_naivePfPKf --------------------------
	.section	.nv.info._Z15transpose_naivePfPKf,"",@"SHT_CUDA_INFO"
	.sectionflags	@""
	.align	4


	//----- nvinfo : EIATTR_CUDA_API_VERSION
	.align		4
        /*0000*/ 	.byte	0x04, 0x37
        /*0002*/ 	.short	(.L_55 - .L_54)
.L_54:
        /*0004*/ 	.word	0x00000082


	//----- nvinfo : EIATTR_KPARAM_INFO
	.align		4
.L_55:
        /*0008*/ 	.byte	0x04, 0x17
        /*000a*/ 	.short	(.L_57 - .L_56)
.L_56:
        /*000c*/ 	.word	0x00000000
        /*0010*/ 	.short	0x0001
        /*0012*/ 	.short	0x0008
        /*0014*/ 	.byte	0x00, 0xf5, 0x21, 0x00


	//----- nvinfo : EIATTR_KPARAM_INFO
	.align		4
.L_57:
        /*0018*/ 	.byte	0x04, 0x17
        /*001a*/ 	.short	(.L_59 - .L_58)
.L_58:
        /*001c*/ 	.word	0x00000000
        /*0020*/ 	.short	0x0000
        /*0022*/ 	.short	0x0000
        /*0024*/ 	.byte	0x00, 0xf5, 0x21, 0x00


	//----- nvinfo : EIATTR_SPARSE_MMA_MASK
	.align		4
.L_59:
        /*0028*/ 	.byte	0x03, 0x50
        /*002a*/ 	.short	0x0000


	//----- nvinfo : EIATTR_MAXREG_COUNT
	.align		4
        /*002c*/ 	.byte	0x03, 0x1b
        /*002e*/ 	.short	0x00ff


	//----- nvinfo : EIATTR_MERCURY_ISA_VERSION
	.align		4
        /*0030*/ 	.byte	0x03, 0x5f
        /*0032*/ 	.short	0x0101


	//----- nvinfo : EIATTR_VRC_CTA_INIT_COUNT
	.align		4
        /*0034*/ 	.byte	0x02, 0x4a
	.zero		1
	.zero		1


	//----- nvinfo : EIATTR_EXIT_INSTR_OFFSETS
	.align		4
        /*0038*/ 	.byte	0x04, 0x1c
        /*003a*/ 	.short	(.L_61 - .L_60)


	//   ....[0]....
.L_60:
        /*003c*/ 	.word	0x000001e0


	//----- nvinfo : EIATTR_CBANK_PARAM_SIZE
	.align		4
.L_61:
        /*0040*/ 	.byte	0x03, 0x19
        /*0042*/ 	.short	0x0010


	//----- nvinfo : EIATTR_PARAM_CBANK
	.align		4
        /*0044*/ 	.byte	0x04, 0x0a
        /*0046*/ 	.short	(.L_63 - .L_62)
	.align		4
.L_62:
        /*0048*/ 	.word	index@(.nv.constant0._Z15transpose_naivePfPKf)
        /*004c*/ 	.short	0x0380
        /*004e*/ 	.short	0x0010


	//----- nvinfo : EIATTR_SW_WAR
	.align		4
.L_63:
        /*0050*/ 	.byte	0x04, 0x36
        /*0052*/ 	.short	(.L_65 - .L_64)
.L_64:
        /*0054*/ 	.word	0x00000008
.L_65:


//--------------------- .nv.info._Z15copy_shared_memPfPKf --------------------------
	.section	.nv.info._Z15copy_shared_memPfPKf,"",@"SHT_CUDA_INFO"
	.sectionflags	@""
	.align	4


	//----- nvinfo : EIATTR_CUDA_API_VERSION
	.align		4
        /*0000*/ 	.byte	0x04, 0x37
        /*0002*/ 	.short	(.L_67 - .L_66)
.L_66:
        /*0004*/ 	.word	0x00000082


	//----- nvinfo : EIATTR_KPARAM_INFO
	.align		4
.L_67:
        /*0008*/ 	.byte	0x04, 0x17
        /*000a*/ 	.short	(.L_69 - .L_68)
.L_68:
        /*000c*/ 	.word	0x00000000
        /*0010*/ 	.short	0x0001
        /*0012*/ 	.short	0x0008
        /*0014*/ 	.byte	0x00, 0xf5, 0x21, 0x00


	//----- nvinfo : EIATTR_KPARAM_INFO
	.align		4
.L_69:
        /*0018*/ 	.byte	0x04, 0x17
        /*001a*/ 	.short	(.L_71 - .L_70)
.L_70:
        /*001c*/ 	.word	0x00000000
        /*0020*/ 	.short	0x0000
        /*0022*/ 	.short	0x0000
        /*0024*/ 	.byte	0x00, 0xf5, 0x21, 0x00


	//----- nvinfo : EIATTR_SPARSE_MMA_MASK
	.align		4
.L_71:
        /*0028*/ 	.byte	0x03, 0x50
        /*002a*/ 	.short	0x0000


	//----- nvinfo : EIATTR_MAXREG_COUNT
	.align		4
        /*002c*/ 	.byte	0x03, 0x1b
        /*002e*/ 	.short	0x00ff


	//----- nvinfo : EIATTR_NUM_BARRIERS
	.align		4
        /*0030*/ 	.byte	0x02, 0x4c
        /*0032*/ 	.byte	0x01
	.zero		1


	//----- nvinfo : EIATTR_MERCURY_ISA_VERSION
	.align		4
        /*0034*/ 	.byte	0x03, 0x5f
        /*0036*/ 	.short	0x0101


	//----- nvinfo : EIATTR_VRC_CTA_INIT_COUNT
	.align		4
        /*0038*/ 	.byte	0x02, 0x4a
	.zero		1
	.zero		1


	//----- nvinfo : EIATTR_EXIT_INSTR_OFFSETS
	.align		4
        /*003c*/ 	.byte	0x04, 0x1c
        /*003e*/ 	.short	(.L_73 - .L_72)


	//   ....[0]....
.L_72:
        /*0040*/ 	.word	0x000002e0


	//----- nvinfo : EIATTR_CBANK_PARAM_SIZE
	.align		4
.L_73:
        /*0044*/ 	.byte	0x03, 0x19
        /*0046*/ 	.short	0x0010


	//----- nvinfo : EIATTR_PARAM_CBANK
	.align		4
        /*0048*/ 	.byte	0x04, 0x0a
        /*004a*/ 	.short	(.L_75 - .L_74)
	.align		4
.L_74:
        /*004c*/ 	.word	index@(.nv.constant0._Z15copy_shared_memPfPKf)
        /*0050*/ 	.short	0x0380
        /*0052*/ 	.short	0x0010


	//----- nvinfo : EIATTR_SW_WAR
	.align		4
.L_75:
        /*0054*/ 	.byte	0x04, 0x36
        /*0056*/ 	.short	(.L_77 - .L_76)
.L_76:
        /*0058*/ 	.word	0x00000008
.L_77:


//--------------------- .nv.info._Z11copy_simplePfPKf --------------------------
	.section	.nv.info._Z11copy_simplePfPKf,"",@"SHT_CUDA_INFO"
	.sectionflags	@""
	.align	4


	//----- nvinfo : EIATTR_CUDA_API_VERSION
	.align		4
        /*0000*/ 	.byte	0x04, 0x37
        /*0002*/ 	.short	(.L_79 - .L_78)
.L_78:
        /*0004*/ 	.word	0x00000082


	//----- nvinfo : EIATTR_KPARAM_INFO
	.align		4
.L_79:
        /*0008*/ 	.byte	0x04, 0x17
        /*000a*/ 	.short	(.L_81 - .L_80)
.L_80:
        /*000c*/ 	.word	0x00000000
        /*0010*/ 	.short	0x0001
        /*0012*/ 	.short	0x0008
        /*0014*/ 	.byte	0x00, 0xf5, 0x21, 0x00


	//----- nvinfo : EIATTR_KPARAM_INFO
	.align		4
.L_81:
        /*0018*/ 	.byte	0x04, 0x17
        /*001a*/ 	.short	(.L_83 - .L_82)
.L_82:
        /*001c*/ 	.word	0x00000000
        /*0020*/ 	.short	0x0000
        /*0022*/ 	.short	0x0000
        /*0024*/ 	.byte	0x00, 0xf5, 0x21, 0x00


	//----- nvinfo : EIATTR_SPARSE_MMA_MASK
	.align		4
.L_83:
        /*0028*/ 	.byte	0x03, 0x50
        /*002a*/ 	.short	0x0000


	//----- nvinfo : EIATTR_MAXREG_COUNT
	.align		4
        /*002c*/ 	.byte	0x03, 0x1b
        /*002e*/ 	.short	0x00ff


	//----- nvinfo : EIATTR_MERCURY_ISA_VERSION
	.align		4
        /*0030*/ 	.byte	0x03, 0x5f
        /*0032*/ 	.short	0x0101


	//----- nvinfo : EIATTR_VRC_CTA_INIT_COUNT
	.align		4
        /*0034*/ 	.byte	0x02, 0x4a
	.zero		1
	.zero		1


	//----- nvinfo : EIATTR_EXIT_INSTR_OFFSETS
	.align		4
        /*0038*/ 	.byte	0x04, 0x1c
        /*003a*/ 	.short	(.L_85 - .L_84)


	//   ....[0]....
.L_84:
        /*003c*/ 	.word	0x00000200


	//----- nvinfo : EIATTR_CBANK_PARAM_SIZE
	.align		4
.L_85:
        /*0040*/ 	.byte	0x03, 0x19
        /*0042*/ 	.short	0x0010


	//----- nvinfo : EIATTR_PARAM_CBANK
	.align		4
        /*0044*/ 	.byte	0x04, 0x0a
        /*0046*/ 	.short	(.L_87 - .L_86)
	.align		4
.L_86:
        /*0048*/ 	.word	index@(.nv.constant0._Z11copy_simplePfPKf)
        /*004c*/ 	.short	0x0380
        /*004e*/ 	.short	0x0010


	//----- nvinfo : EIATTR_SW_WAR
	.align		4
.L_87:
        /*0050*/ 	.byte	0x04, 0x36
        /*0052*/ 	.short	(.L_89 - .L_88)
.L_88:
        /*0054*/ 	.word	0x00000008
.L_89:


//--------------------- .nv.callgraph             --------------------------
	.section	.nv.callgraph,"",@"SHT_CUDA_CALLGRAPH"
	.align	4
	.sectionentsize	8
	.align		4
        /*0000*/ 	.word	0x00000000
	.align		4
        /*0004*/ 	.word	0xffffffff
	.align		4
        /*0008*/ 	.word	0x00000000
	.align		4
        /*000c*/ 	.word	0xfffffffe
	.align		4
        /*0010*/ 	.word	0x00000000
	.align		4
        /*0014*/ 	.word	0xfffffffd
	.align		4
        /*0018*/ 	.word	0x00000000
	.align		4
        /*001c*/ 	.word	0xfffffffc


//--------------------- .text._Z27transpose_no_bank_conflictsPfPKf --------------------------
	.section	.text._Z27transpose_no_bank_conflictsPfPKf,"ax",@progbits
	.align	128
        .global         _Z27transpose_no_bank_conflictsPfPKf
        .type           _Z27transpose_no_bank_conflictsPfPKf,@function
        .size           _Z27transpose_no_bank_conflictsPfPKf,(.L_x_5 - _Z27transpose_no_bank_conflictsPfPKf)
        .other          _Z27transpose_no_bank_conflictsPfPKf,@"STO_CUDA_ENTRY STV_DEFAULT"
_Z27transpose_no_bank_conflictsPfPKf:
.text._Z27transpose_no_bank_conflictsPfPKf:
[----:B------:R-:W-:Y:S01]  /*0000*/  LDC R1, c[0x0][0x37c] ;  /* 0x0000df00ff017b82 */ /* 0x000fe20000000800 */
[----:B------:R-:W0:Y:S07]  /*0010*/  S2R R6, SR_CTAID.X ;  /* 0x0000000000067919 */ /* 0x000e2e0000002500 */
[----:B------:R-:W1:Y:S01]  /*0020*/  LDC R4, c[0x0][0x370] ;  /* 0x0000dc00ff047b82 */ /* 0x000e620000000800 */
[----:B------:R-:W2:Y:S01]  /*0030*/  LDCU.64 UR6, c[0x0][0x358] ;  /* 0x00006b00ff0677ac */ /* 0x000ea20008000a00 */
[----:B------:R-:W0:Y:S01]  /*0040*/  S2R R5, SR_TID.X ;  /* 0x0000000000057919 */ /* 0x000e220000002100 */
[----:B------:R-:W3:Y:S05]  /*0050*/  S2R R0, SR_CTAID.Y ;  /* 0x0000000000007919 */ /* 0x000eea0000002600 */
[----:B------:R-:W4:Y:S01]  /*0060*/  LDC.64 R2, c[0x0][0x388] ;  /* 0x0000e200ff027b82 */ /* 0x000f220000000a00 */
[----:B------:R-:W3:Y:S01]  /*0070*/  S2R R7, SR_TID.Y ;  /* 0x0000000000077919 */ /* 0x000ee20000002200 */
[----:B-1----:R-:W-:-:S02]  /*0080*/  SHF.L.U32 R8, R4, 0x5, RZ ;  /* 0x0000000504087819 */ /* 0x002fc400000006ff */
[----:B0-----:R-:W-:Y:S02]  /*0090*/  LEA R9, R6, R5, 0x5 ;  /* 0x0000000506097211 */ /* 0x001fe400078e28ff */
[----:B---3--:R-:W-:-:S05]  /*00a0*/  LEA R10, R0, R7, 0x5 ;  /* 0x00000007000a7211 */ /* 0x008fca00078e28ff */
[----:B------:R-:W-:-:S04]  /*00b0*/  IMAD R9, R10, R8, R9 ;  /* 0x000000080a097224 */ /* 0x000fc800078e0209 */
[--C-:B----4-:R-:W-:Y:S01]  /*00c0*/  IMAD.WIDE R10, R9, 0x4, R2.reuse ;  /* 0x00000004090a7825 */ /* 0x110fe200078e0202 */
[CC--:B------:R-:W-:Y:S02]  /*00d0*/  LEA R15, R4.reuse, R9.reuse, 0x9 ;  /* 0x00000009040f7211 */ /* 0x0c0fe400078e48ff */
[C---:B------:R-:W-:Y:S02]  /*00e0*/  LEA R13, R4.reuse, R9, 0x8 ;  /* 0x00000009040d7211 */ /* 0x040fe400078e40ff */
[----:B------:R-:W-:Y:S01]  /*00f0*/  LEA R17, R4, R15, 0x8 ;  /* 0x0000000f04117211 */ /* 0x000fe200078e40ff */
[--C-:B------:R-:W-:Y:S01]  /*0100*/  IMAD.WIDE R14, R15, 0x4, R2.reuse ;  /* 0x000000040f0e7825 */ /* 0x100fe200078e0202 */
[----:B--2---:R-:W2:Y:S03]  /*0110*/  LDG.E R10, desc[UR6][R10.64] ;  /* 0x000000060a0a7981 */ /* 0x004ea6000c1e1900 */
[----:B------:R-:W-:-:S02]  /*0120*/  IMAD.WIDE R12, R13, 0x4, R2 ;  /* 0x000000040d0c7825 */ /* 0x000fc400078e0202 */
[----:B------:R-:W3:Y:S02]  /*0130*/  LDG.E R14, desc[UR6][R14.64] ;  /* 0x000000060e0e7981 */ /* 0x000ee4000c1e1900 */
[----:B------:R-:W-:Y:S02]  /*0140*/  IMAD.WIDE R2, R17, 0x4, R2 ;  /* 0x0000000411027825 */ /* 0x000fe400078e0202 */
[----:B------:R-:W4:Y:S04]  /*0150*/  LDG.E R12, desc[UR6][R12.64] ;  /* 0x000000060c0c7981 */ /* 0x000f28000c1e1900 */
[----:B------:R0:W5:Y:S01]  /*0160*/  LDG.E R18, desc[UR6][R2.64] ;  /* 0x0000000602127981 */ /* 0x000162000c1e1900 */
[----:B------:R-:W1:Y:S01]  /*0170*/  S2UR UR5, SR_CgaCtaId ;  /* 0x00000000000579c3 */ /* 0x000e620000008800 */
[----:B------:R-:W-:-:S07]  /*0180*/  UMOV UR4, 0x400 ;  /* 0x0000040000047882 */ /* 0x000fce0000000000 */
[----:B0-----:R-:W0:Y:S01]  /*0190*/  LDC.64 R2, c[0x0][0x380] ;  /* 0x0000e000ff027b82 */ /* 0x001e220000000a00 */
[----:B-1----:R-:W-:-:S06]  /*01a0*/  ULEA UR4, UR5, UR4, 0x18 ;  /* 0x0000000405047291 */ /* 0x002fcc000f8ec0ff */
[----:B------:R-:W-:-:S05]  /*01b0*/  LEA R16, R5, UR4, 0x2 ;  /* 0x0000000405107c11 */ /* 0x000fca000f8e10ff */
[----:B------:R-:W-:Y:S01]  /*01c0*/  IMAD R9, R7, 0x84, R16 ;  /* 0x0000008407097824 */ /* 0x000fe200078e0210 */
[----:B------:R-:W-:-:S04]  /*01d0*/  LEA R16, R5, R16, 0x7 ;  /* 0x0000001005107211 */ /* 0x000fc800078e38ff */
[----:B------:R-:W-:Y:S02]  /*01e0*/  LEA R16, R7, R16, 0x2 ;  /* 0x0000001007107211 */ /* 0x000fe400078e10ff */
[----:B------:R-:W-:Y:S02]  /*01f0*/  LEA R5, R0, R5, 0x5 ;  /* 0x0000000500057211 */ /* 0x000fe400078e28ff */
[----:B------:R-:W-:-:S05]  /*0200*/  LEA R6, R6, R7, 0x5 ;  /* 0x0000000706067211 */ /* 0x000fca00078e28ff */
[----:B------:R-:W-:-:S05]  /*0210*/  IMAD R5, R8, R6, R5 ;  /* 0x0000000608057224 */ /* 0x000fca00078e0205 */
[CC--:B------:R-:W-:Y:S02]  /*0220*/  LEA R17, R4.reuse, R5.reuse, 0x9 ;  /* 0x0000000504117211 */ /* 0x0c0fe400078e48ff */
[C---:B------:R-:W-:Y:S02]  /*0230*/  LEA R7, R4.reuse, R5, 0x8 ;  /* 0x0000000504077211 */ /* 0x040fe400078e40ff */
[----:B------:R-:W-:Y:S01]  /*0240*/  LEA R21, R4, R17, 0x8 ;  /* 0x0000001104157211 */ /* 0x000fe200078e40ff */
[----:B0-----:R-:W-:-:S04]  /*0250*/  IMAD.WIDE R4, R5, 0x4, R2 ;  /* 0x0000000405047825 */ /* 0x001fc800078e0202 */
[--C-:B------:R-:W-:Y:S01]  /*0260*/  IMAD.WIDE R6, R7, 0x4, R2.reuse ;  /* 0x0000000407067825 */ /* 0x100fe200078e0202 */
[----:B--2---:R-:W-:Y:S04]  /*0270*/  STS [R9], R10 ;  /* 0x0000000a09007388 */ /* 0x004fe80000000800 */
[----:B---3--:R-:W-:Y:S04]  /*0280*/  STS [R9+0x840], R14 ;  /* 0x0008400e09007388 */ /* 0x008fe80000000800 */
[----:B----4-:R-:W-:Y:S04]  /*0290*/  STS [R9+0x420], R12 ;  /* 0x0004200c09007388 */ /* 0x010fe80000000800 */
[----:B-----5:R0:W-:Y:S01]  /*02a0*/  STS [R9+0xc60], R18 ;  /* 0x000c601209007388 */ /* 0x0201e20000000800 */
[----:B------:R-:W-:Y:S06]  /*02b0*/  BAR.SYNC.DEFER_BLOCKING 0x0 ;  /* 0x0000000000007b1d */ /* 0x000fec0000010000 */
[----:B------:R-:W1:Y:S04]  /*02c0*/  LDS R11, [R16] ;  /* 0x00000000100b7984 */ /* 0x000e680000000800 */
[----:B------:R-:W2:Y:S04]  /*02d0*/  LDS R13, [R16+0x20] ;  /* 0x00002000100d7984 */ /* 0x000ea80000000800 */
[----:B------:R-:W3:Y:S04]  /*02e0*/  LDS R15, [R16+0x40] ;  /* 0x00004000100f7984 */ /* 0x000ee80000000800 */
[----:B------:R-:W4:Y:S01]  /*02f0*/  LDS R19, [R16+0x60] ;  /* 0x0000600010137984 */ /* 0x000f220000000800 */
[----:B0-----:R-:W-:-:S04]  /*0300*/  IMAD.WIDE R8, R17, 0x4, R2 ;  /* 0x0000000411087825 */ /* 0x001fc800078e0202 */
[----:B------:R-:W-:Y:S01]  /*0310*/  IMAD.WIDE R2, R21, 0x4, R2 ;  /* 0x0000000415027825 */ /* 0x000fe200078e0202 */
[----:B-1----:R-:W-:Y:S04]  /*0320*/  STG.E desc[UR6][R4.64], R11 ;  /* 0x0000000b04007986 */ /* 0x002fe8000c101906 */
[----:B--2---:R-:W-:Y:S04]  /*0330*/  STG.E desc[UR6][R6.64], R13 ;  /* 0x0000000d06007986 */ /* 0x004fe8000c101906 */
[----:B---3--:R-:W-:Y:S04]  /*0340*/  STG.E desc[UR6][R8.64], R15 ;  /* 0x0000000f08007986 */ /* 0x008fe8000c101906 */
[----:B----4-:R-:W-:Y:S01]  /*0350*/  STG.E desc[UR6][R2.64], R19 ;  /* 0x0000001302007986 */ /* 0x010fe2000c101906 */
[----:B------:R-:W-:Y:S05]  /*0360*/  EXIT ;  /* 0x000000000000794d */ /* 0x000fea0003800000 */
.L_x_0:
[----:B------:R-:W-:-:S00]  /*0370*/  BRA `(.L_x_0) ;  /* 0xfffffffc00fc7947 */ /* 0x000fc0000383ffff */
[----:B------:R-:W-:-:S00]  /*0380*/  NOP ;  /* 0x0000000000007918 */ /* 0x000fc00000000000 */
[----:B------:R-:W-:-:S00]  /*0390*/  NOP ;  /* 0x0000000000007918 */ /* 0x000fc00000000000 */
[----:B------:R-:W-:-:S00]  /*03a0*/  NOP ;  /* 0x0000000000007918 */ /* 0x000fc00000000000 */
[----:B------:R-:W-:-:S00]  /*03b0*/  NOP ;  /* 0x0000000000007918 */ /* 0x000fc00000000000 */
[----:B------:R-:W-:-:S00]  /*03c0*/  NOP ;  /* 0x0000000000007918 */ /* 0x000fc00000000000 */
[----:B------:R-:W-:-:S00]  /*03d0*/  NOP ;  /* 0x0000000000007918 */ /* 0x000fc00000000000 */
[----:B------:R-:W-:-:S00]  /*03e0*/  NOP ;  /* 0x0000000000007918 */ /* 0x000fc00000000000 */
[----:B------:R-:W-:-:S00]  /*03f0*/  NOP ;  /* 0x0000000000007918 */ /* 0x000fc00000000000 */
.L_x_5:


//--------------------- .text._Z19transpose_coalescedPfPKf --------------------------
	.section	.text._Z19transpose_coalescedPfPKf,"ax",@progbits
	.align	128
        .global         _Z19transpose_coalescedPfPKf
        .type           _Z19transpose_coalescedPfPKf,@function
        .size           _Z19transpose_coalescedPfPKf,(.L_x_6 - _Z19transpose_coalescedPfPKf)
        .other          _Z19transpose_coalescedPfPKf,@"STO_CUDA_ENTRY STV_DEFAULT"
_Z19transpose_coalescedPfPKf:
.text._Z19transpose_coalescedPfPKf:
        /* <DEDUP_REMOVED lines=27> */
[----:B------:R-:W-:-:S04]  /*01b0*/  LEA R16, R5, UR4, 0x2 ;  /* 0x0000000405107c11 */ /* 0x000fc8000f8e10ff */
[----:B------:R-:W-:Y:S01]  /*01c0*/  LEA R9, R7, R16, 0x7 ;  /* 0x0000001007097211 */ /* 0x000fe200078e38ff */
[----:B------:R-:W-:-:S05]  /*01d0*/  IMAD R16, R5, 0x7c, R16 ;  /* 0x0000007c05107824 */ /* 0x000fca00078e0210 */
        /* <DEDUP_REMOVED lines=25> */
.L_x_1:
        /* <DEDUP_REMOVED lines=9> */
.L_x_6:


//--------------------- .text._Z15transpose_naivePfPKf --------------------------
	.section	.text._Z15transpose_naivePfPKf,"ax",@progbits
	.align	128
        .global         _Z15transpose_naivePfPKf
        .type           _Z15transpose_naivePfPKf,@function
        .size           _Z15transpose_naivePfPKf,(.L_x_7 - _Z15transpose_naivePfPKf)
        .other          _Z15transpose_naivePfPKf,@"STO_CUDA_ENTRY STV_DEFAULT"
_Z15transpose_naivePfPKf:
.text._Z15transpose_naivePfPKf:
[----:B------:R-:W-:Y:S01]  /*0000*/  LDC R1, c[0x0][0x37c] ;  /* 0x0000df00ff017b82 */ /* 0x000fe20000000800 */
[----:B------:R-:W0:Y:S07]  /*0010*/  S2R R0, SR_CTAID.X ;  /* 0x0000000000007919 */ /* 0x000e2e0000002500 */
[----:B------:R-:W1:Y:S01]  /*0020*/  LDC R12, c[0x0][0x370] ;  /* 0x0000dc00ff0c7b82 */ /* 0x000e620000000800 */
[----:B------:R-:W2:Y:S01]  /*0030*/  LDCU.64 UR4, c[0x0][0x358] ;  /* 0x00006b00ff0477ac */ /* 0x000ea20008000a00 */
[----:B------:R-:W0:Y:S01]  /*0040*/  S2R R5, SR_TID.X ;  /* 0x0000000000057919 */ /* 0x000e220000002100 */
[----:B------:R-:W3:Y:S05]  /*0050*/  S2R R9, SR_CTAID.Y ;  /* 0x0000000000097919 */ /* 0x000eea0000002600 */
[----:B------:R-:W4:Y:S01]  /*0060*/  LDC.64 R2, c[0x0][0x388] ;  /* 0x0000e200ff027b82 */ /* 0x000f220000000a00 */
[----:B------:R-:W3:Y:S07]  /*0070*/  S2R R4, SR_TID.Y ;  /* 0x0000000000047919 */ /* 0x000eee0000002200 */
[----:B------:R-:W5:Y:S01]  /*0080*/  LDC.64 R6, c[0x0][0x380] ;  /* 0x0000e000ff067b82 */ /* 0x000f620000000a00 */
[----:B-1----:R-:W-:-:S02]  /*0090*/  SHF.L.U32 R8, R12, 0x5, RZ ;  /* 0x000000050c087819 */ /* 0x002fc400000006ff */
[----:B0-----:R-:W-:Y:S02]  /*00a0*/  LEA R0, R0, R5, 0x5 ;  /* 0x0000000500007211 */ /* 0x001fe400078e28ff */
[----:B---3--:R-:W-:-:S05]  /*00b0*/  LEA R9, R9, R4, 0x5 ;  /* 0x0000000409097211 */ /* 0x008fca00078e28ff */
[----:B------:R-:W-:-:S04]  /*00c0*/  IMAD R11, R9, R8, R0 ;  /* 0x00000008090b7224 */ /* 0x000fc800078e0200 */
[----:B----4-:R-:W-:-:S06]  /*00d0*/  IMAD.WIDE R4, R11, 0x4, R2 ;  /* 0x000000040b047825 */ /* 0x010fcc00078e0202 */
[----:B--2---:R-:W2:Y:S01]  /*00e0*/  LDG.E R5, desc[UR4][R4.64] ;  /* 0x0000000404057981 */ /* 0x004ea2000c1e1900 */
[----:B------:R-:W-:Y:S01]  /*00f0*/  IMAD R9, R0, R8, R9 ;  /* 0x0000000800097224 */ /* 0x000fe200078e0209 */
[----:B------:R-:W-:-:S03]  /*0100*/  LEA R13, R12, R11, 0x8 ;  /* 0x0000000b0c0d7211 */ /* 0x000fc600078e40ff */
[----:B-----5:R-:W-:-:S04]  /*0110*/  IMAD.WIDE R6, R9, 0x4, R6 ;  /* 0x0000000409067825 */ /* 0x020fc800078e0206 */
[----:B------:R-:W-:Y:S01]  /*0120*/  IMAD.WIDE R8, R13, 0x4, R2 ;  /* 0x000000040d087825 */ /* 0x000fe200078e0202 */
[----:B--2---:R-:W-:Y:S05]  /*0130*/  STG.E desc[UR4][R6.64], R5 ;  /* 0x0000000506007986 */ /* 0x004fea000c101904 */
[----:B------:R-:W2:Y:S01]  /*0140*/  LDG.E R9, desc[UR4][R8.64] ;  /* 0x0000000408097981 */ /* 0x000ea2000c1e1900 */
[----:B------:R-:W-:-:S05]  /*0150*/  LEA R13, R12, R11, 0x9 ;  /* 0x0000000b0c0d7211 */ /* 0x000fca00078e48ff */
[--C-:B------:R-:W-:Y:S01]  /*0160*/  IMAD.WIDE R10, R13, 0x4, R2.reuse ;  /* 0x000000040d0a7825 */ /* 0x100fe200078e0202 */
[----:B------:R-:W-:Y:S01]  /*0170*/  LEA R13, R12, R13, 0x8 ;  /* 0x0000000d0c0d7211 */ /* 0x000fe200078e40ff */
[----:B--2---:R-:W-:Y:S04]  /*0180*/  STG.E desc[UR4][R6.64+0x20], R9 ;  /* 0x0000200906007986 */ /* 0x004fe8000c101904 */
[----:B------:R-:W2:Y:S01]  /*0190*/  LDG.E R11, desc[UR4][R10.64] ;  /* 0x000000040a0b7981 */ /* 0x000ea2000c1e1900 */
[----:B------:R-:W-:-:S03]  /*01a0*/  IMAD.WIDE R2, R13, 0x4, R2 ;  /* 0x000000040d027825 */ /* 0x000fc600078e0202 */
[----:B--2---:R-:W-:Y:S04]  /*01b0*/  STG.E desc[UR4][R6.64+0x40], R11 ;  /* 0x0000400b06007986 */ /* 0x004fe8000c101904 */
[----:B------:R-:W2:Y:S04]  /*01c0*/  LDG.E R3, desc[UR4][R2.64] ;  /* 0x0000000402037981 */ /* 0x000ea8000c1e1900 */
[----:B--2---:R-:W-:Y:S01]  /*01d0*/  STG.E desc[UR4][R6.64+0x60], R3 ;  /* 0x0000600306007986 */ /* 0x004fe2000c101904 */
[----:B------:R-:W-:Y:S05]  /*01e0*/  EXIT ;  /* 0x000000000000794d */ /* 0x000fea0003800000 */
.L_x_2:
        /* <DEDUP_REMOVED lines=9> */
.L_x_7:


//--------------------- .text._Z15copy_shared_memPfPKf --------------------------
	.section	.text._Z15copy_shared_memPfPKf,"ax",@progbits
	.align	128
        .global         _Z15copy_shared_memPfPKf
        .type           _Z15copy_shared_memPfPKf,@function
        .size           _Z15copy_shared_memPfPKf,(.L_x_8 - _Z15copy_shared_memPfPKf)
        .other          _Z15copy_shared_memPfPKf,@"STO_CUDA_ENTRY STV_DEFAULT"
_Z15copy_shared_memPfPKf:
.text._Z15copy_shared_memPfPKf:
[----:B------:R-:W-:Y:S01]  /*0000*/  LDC R1, c[0x0][0x37c] ;  /* 0x0000df00ff017b82 */ /* 0x000fe20000000800 */
[----:B------:R-:W0:Y:S07]  /*0010*/  S2R R0, SR_CTAID.Y ;  /* 0x0000000000007919 */ /* 0x000e2e0000002600 */
[----:B------:R-:W1:Y:S01]  /*0020*/  LDC R6, c[0x0][0x370] ;  /* 0x0000dc00ff067b82 */ /* 0x000e620000000800 */
[----:B------:R-:W2:Y:S01]  /*0030*/  LDCU.64 UR6, c[0x0][0x358] ;  /* 0x00006b00ff0677ac */ /* 0x000ea20008000a00 */
[----:B------:R-:W0:Y:S01]  /*0040*/  S2R R12, SR_TID.Y ;  /* 0x00000000000c7919 */ /* 0x000e220000002200 */
[----:B------:R-:W3:Y:S05]  /*0050*/  S2R R2, SR_CTAID.X ;  /* 0x0000000000027919 */ /* 0x000eea0000002500 */
[----:B------:R-:W4:Y:S01]  /*0060*/  LDC.64 R4, c[0x0][0x388] ;  /* 0x0000e200ff047b82 */ /* 0x000f220000000a00 */
[----:B------:R-:W3:Y:S01]  /*0070*/  S2R R15, SR_TID.X ;  /* 0x00000000000f7919 */ /* 0x000ee20000002100 */
[----:B0-----:R-:W-:-:S05]  /*0080*/  LEA R0, R0, R12, 0x5 ;  /* 0x0000000c00007211 */ /* 0x001fca00078e28ff */
[----:B-1----:R-:W-:Y:S01]  /*0090*/  IMAD R3, R0, R6, RZ ;  /* 0x0000000600037224 */ /* 0x002fe200078e02ff */
[----:B---3--:R-:W-:-:S04]  /*00a0*/  LEA R0, R2, R15, 0x5 ;  /* 0x0000000f02007211 */ /* 0x008fc800078e28ff */
[----:B------:R-:W-:-:S04]  /*00b0*/  LEA R13, R3, R0, 0x5 ;  /* 0x00000000030d7211 */ /* 0x000fc800078e28ff */
[CC--:B------:R-:W-:Y:S02]  /*00c0*/  LEA R2, R6.reuse, R13.reuse, 0x9 ;  /* 0x0000000d06027211 */ /* 0x0c0fe400078e48ff */
[C---:B------:R-:W-:Y:S02]  /*00d0*/  LEA R3, R6.reuse, R13, 0x8 ;  /* 0x0000000d06037211 */ /* 0x040fe400078e40ff */
[----:B------:R-:W-:Y:S01]  /*00e0*/  LEA R0, R6, R2, 0x8 ;  /* 0x0000000206007211 */ /* 0x000fe200078e40ff */
[----:B----4-:R-:W-:-:S04]  /*00f0*/  IMAD.WIDE R6, R13, 0x4, R4 ;  /* 0x000000040d067825 */ /* 0x010fc800078e0204 */
[--C-:B------:R-:W-:Y:S02]  /*0100*/  IMAD.WIDE R8, R3, 0x4, R4.reuse ;  /* 0x0000000403087825 */ /* 0x100fe400078e0204 */
[----:B--2---:R-:W2:Y:S02]  /*0110*/  LDG.E R6, desc[UR6][R6.64] ;  /* 0x0000000606067981 */ /* 0x004ea4000c1e1900 */
[--C-:B------:R-:W-:Y:S02]  /*0120*/  IMAD.WIDE R10, R2, 0x4, R4.reuse ;  /* 0x00000004020a7825 */ /* 0x100fe400078e0204 */
[----:B------:R0:W3:Y:S02]  /*0130*/  LDG.E R14, desc[UR6][R8.64] ;  /* 0x00000006080e7981 */ /* 0x0000e4000c1e1900 */
[----:B------:R-:W-:Y:S02]  /*0140*/  IMAD.WIDE R4, R0, 0x4, R4 ;  /* 0x0000000400047825 */ /* 0x000fe400078e0204 */
[----:B------:R-:W4:Y:S04]  /*0150*/  LDG.E R10, desc[UR6][R10.64] ;  /* 0x000000060a0a7981 */ /* 0x000f28000c1e1900 */
[----:B------:R1:W5:Y:S01]  /*0160*/  LDG.E R16, desc[UR6][R4.64] ;  /* 0x0000000604107981 */ /* 0x000362000c1e1900 */
[----:B------:R-:W1:Y:S01]  /*0170*/  S2UR UR5, SR_CgaCtaId ;  /* 0x00000000000579c3 */ /* 0x000e620000008800 */
[----:B------:R-:W-:Y:S01]  /*0180*/  UMOV UR4, 0x400 ;  /* 0x0000040000047882 */ /* 0x000fe20000000000 */
[----:B------:R-:W-:-:S06]  /*0190*/  LEA R12, R12, R15, 0x5 ;  /* 0x0000000f0c0c7211 */ /* 0x000fcc00078e28ff */
[----:B0-----:R-:W0:Y:S01]  /*01a0*/  LDC.64 R8, c[0x0][0x380] ;  /* 0x0000e000ff087b82 */ /* 0x001e220000000a00 */
[----:B-1----:R-:W-:-:S06]  /*01b0*/  ULEA UR4, UR5, UR4, 0x18 ;  /* 0x0000000405047291 */ /* 0x002fcc000f8ec0ff */
[----:B------:R-:W-:Y:S01]  /*01c0*/  LEA R15, R12, UR4, 0x2 ;  /* 0x000000040c0f7c11 */ /* 0x000fe2000f8e10ff */
[----:B0-----:R-:W-:-:S04]  /*01d0*/  IMAD.WIDE R4, R13, 0x4, R8 ;  /* 0x000000040d047825 */ /* 0x001fc800078e0208 */
[----:B--2---:R0:W-:Y:S04]  /*01e0*/  STS [R15], R6 ;  /* 0x000000060f007388 */ /* 0x0041e80000000800 */
[----:B---3--:R-:W-:Y:S04]  /*01f0*/  STS [R15+0x400], R14 ;  /* 0x0004000e0f007388 */ /* 0x008fe80000000800 */
[----:B----4-:R-:W-:Y:S04]  /*0200*/  STS [R15+0x800], R10 ;  /* 0x0008000a0f007388 */ /* 0x010fe80000000800 */
[----:B-----5:R-:W-:Y:S01]  /*0210*/  STS [R15+0xc00], R16 ;  /* 0x000c00100f007388 */ /* 0x020fe20000000800 */
[----:B------:R-:W-:Y:S06]  /*0220*/  BAR.SYNC.DEFER_BLOCKING 0x0 ;  /* 0x0000000000007b1d */ /* 0x000fec0000010000 */
[----:B------:R-:W1:Y:S04]  /*0230*/  LDS R11, [R15] ;  /* 0x000000000f0b7984 */ /* 0x000e680000000800 */
[----:B------:R-:W2:Y:S04]  /*0240*/  LDS R17, [R15+0x400] ;  /* 0x000400000f117984 */ /* 0x000ea80000000800 */
[----:B------:R-:W3:Y:S04]  /*0250*/  LDS R19, [R15+0x800] ;  /* 0x000800000f137984 */ /* 0x000ee80000000800 */
[----:B------:R-:W4:Y:S01]  /*0260*/  LDS R21, [R15+0xc00] ;  /* 0x000c00000f157984 */ /* 0x000f220000000800 */
[----:B0-----:R-:W-:-:S04]  /*0270*/  IMAD.WIDE R6, R3, 0x4, R8 ;  /* 0x0000000403067825 */ /* 0x001fc800078e0208 */
[----:B------:R-:W-:-:S04]  /*0280*/  IMAD.WIDE R2, R2, 0x4, R8 ;  /* 0x0000000402027825 */ /* 0x000fc800078e0208 */
[----:B------:R-:W-:Y:S01]  /*0290*/  IMAD.WIDE R8, R0, 0x4, R8 ;  /* 0x0000000400087825 */ /* 0x000fe200078e0208 */
[----:B-1----:R-:W-:Y:S04]  /*02a0*/  STG.E desc[UR6][R4.64], R11 ;  /* 0x0000000b04007986 */ /* 0x002fe8000c101906 */
[----:B--2---:R-:W-:Y:S04]  /*02b0*/  STG.E desc[UR6][R6.64], R17 ;  /* 0x0000001106007986 */ /* 0x004fe8000c101906 */
[----:B---3--:R-:W-:Y:S04]  /*02c0*/  STG.E desc[UR6][R2.64], R19 ;  /* 0x0000001302007986 */ /* 0x008fe8000c101906 */
[----:B----4-:R-:W-:Y:S01]  /*02d0*/  STG.E desc[UR6][R8.64], R21 ;  /* 0x0000001508007986 */ /* 0x010fe2000c101906 */
[----:B------:R-:W-:Y:S05]  /*02e0*/  EXIT ;  /* 0x000000000000794d */ /* 0x000fea0003800000 */
.L_x_3:
        /* <DEDUP_REMOVED lines=9> */
.L_x_8:


//--------------------- .text._Z11copy_simplePfPKf --------------------------
	.section	.text._Z11copy_simplePfPKf,"ax",@progbits
	.align	128
        .global         _Z11copy_simplePfPKf
        .type           _Z11copy_simplePfPKf,@function
        .size           _Z11copy_simplePfPKf,(.L_x_9 - _Z11copy_simplePfPKf)
        .other          _Z11copy_simplePfPKf,@"STO_CUDA_ENTRY STV_DEFAULT"
_Z11copy_simplePfPKf:
.text._Z11copy_simplePfPKf:
        /* <DEDUP_REMOVED lines=11> */
[----:B------:R-:W-:Y:S02]  /*00b0*/  LEA R13, R5, R0, 0x5 ;  /* 0x00000000050d7211 */ /* 0x000fe400078e28ff */
[----:B------:R-:W0:Y:S03]  /*00c0*/  LDC.64 R4, c[0x0][0x380] ;  /* 0x0000e000ff047b82 */ /* 0x000e260000000a00 */
[----:B----4-:R-:W-:-:S05]  /*00d0*/  IMAD.WIDE R6, R13, 0x4, R2 ;  /* 0x000000040d067825 */ /* 0x010fca00078e0202 */
[----:B--2---:R-:W2:Y:S01]  /*00e0*/  LDG.E R17, desc[UR4][R6.64] ;  /* 0x0000000406117981 */ /* 0x004ea2000c1e1900 */
[----:B------:R-:W-:-:S05]  /*00f0*/  LEA R15, R16, R13, 0x8 ;  /* 0x0000000d100f7211 */ /* 0x000fca00078e40ff */
[----:B------:R-:W-:-:S04]  /*0100*/  IMAD.WIDE R10, R15, 0x4, R2 ;  /* 0x000000040f0a7825 */ /* 0x000fc800078e0202 */
[----:B0-----:R-:W-:-:S05]  /*0110*/  IMAD.WIDE R8, R13, 0x4, R4 ;  /* 0x000000040d087825 */ /* 0x001fca00078e0204 */
[----:B--2---:R-:W-:Y:S04]  /*0120*/  STG.E desc[UR4][R8.64], R17 ;  /* 0x0000001108007986 */ /* 0x004fe8000c101904 */
[----:B------:R-:W2:Y:S01]  /*0130*/  LDG.E R11, desc[UR4][R10.64] ;  /* 0x000000040a0b7981 */ /* 0x000ea2000c1e1900 */
[----:B------:R-:W-:Y:S01]  /*0140*/  LEA R19, R16, R13, 0x9 ;  /* 0x0000000d10137211 */ /* 0x000fe200078e48ff */
[----:B------:R-:W-:-:S04]  /*0150*/  IMAD.WIDE R12, R15, 0x4, R4 ;  /* 0x000000040f0c7825 */ /* 0x000fc800078e0204 */
[C---:B------:R-:W-:Y:S01]  /*0160*/  IMAD.WIDE R14, R19.reuse, 0x4, R2 ;  /* 0x00000004130e7825 */ /* 0x040fe200078e0202 */
[----:B------:R-:W-:Y:S01]  /*0170*/  LEA R21, R16, R19, 0x8 ;  /* 0x0000001310157211 */ /* 0x000fe200078e40ff */
[----:B--2---:R-:W-:Y:S04]  /*0180*/  STG.E desc[UR4][R12.64], R11 ;  /* 0x0000000b0c007986 */ /* 0x004fe8000c101904 */
[----:B------:R-:W2:Y:S01]  /*0190*/  LDG.E R15, desc[UR4][R14.64] ;  /* 0x000000040e0f7981 */ /* 0x000ea2000c1e1900 */
[----:B------:R-:W-:-:S04]  /*01a0*/  IMAD.WIDE R6, R19, 0x4, R4 ;  /* 0x0000000413067825 */ /* 0x000fc800078e0204 */
[C---:B------:R-:W-:Y:S01]  /*01b0*/  IMAD.WIDE R2, R21.reuse, 0x4, R2 ;  /* 0x0000000415027825 */ /* 0x040fe200078e0202 */
[----:B--2---:R-:W-:Y:S05]  /*01c0*/  STG.E desc[UR4][R6.64], R15 ;  /* 0x0000000f06007986 */ /* 0x004fea000c101904 */
[----:B------:R-:W2:Y:S01]  /*01d0*/  LDG.E R3, desc[UR4][R2.64] ;  /* 0x0000000402037981 */ /* 0x000ea2000c1e1900 */
[----:B------:R-:W-:-:S05]  /*01e0*/  IMAD.WIDE R4, R21, 0x4, R4 ;  /* 0x0000000415047825 */ /* 0x000fca00078e0204 */
[----:B--2---:R-:W-:Y:S01]  /*01f0*/  STG.E desc[UR4][R4.64], R3 ;  /* 0x0000000304007986 */ /* 0x004fe2000c101904 */
[----:B------:R-:W-:Y:S05]  /*0200*/  EXIT ;  /* 0x000000000000794d */ /* 0x000fea0003800000 */
.L_x_4:
        /* <DEDUP_REMOVED lines=15> */
.L_x_9:


//--------------------- .nv.shared._Z27transpose_no_bank_conflictsPfPKf --------------------------
	.section	.nv.shared._Z27transpose_no_bank_conflictsPfPKf,"aw",@nobits
	.sectionflags	@""
	.align	4
.nv.shared._Z27transpose_no_bank_conflictsPfPKf:
	.zero		5248


//--------------------- .nv.shared.reserved.0     --------------------------
	.section	.nv.shared.reserved.0,"aw",@nobits
	.weak		__nv_reservedSMEM_offset_0_alias
	.size		__nv_reservedSMEM_offset_0_alias, 0, 64
	.other		__nv_reservedSMEM_offset_0_alias,@"STO_CUDA_RESERVED_SHARED STV_DEFAULT"
__nv_reservedSMEM_offset_0_alias:
	.zero		0
	.zero		64


//--------------------- .nv.shared._Z19transpose_coalescedPfPKf --------------------------
	.section	.nv.shared._Z19transpose_coalescedPfPKf,"aw",@nobits
	.sectionflags	@""
	.align	4
.nv.shared._Z19transpose_coalescedPfPKf:
	.zero		5120


//--------------------- .nv.shared._Z15copy_shared_memPfPKf --------------------------
	.section	.nv.shared._Z15copy_shared_memPfPKf,"aw",@nobits
	.sectionflags	@""
	.align	4
.nv.shared._Z15copy_shared_memPfPKf:
	.zero		5120


//--------------------- .nv.constant0._Z27transpose_no_bank_conflictsPfPKf --------------------------
	.section	.nv.constant0._Z27transpose_no_bank_conflictsPfPKf,"a",@progbits
	.sectionflags	@""
	.align	4
.nv.constant0._Z27transpose_no_bank_conflictsPfPKf:
	.zero		912


//--------------------- .nv.constant0._Z19transpose_coalescedPfPKf --------------------------
	.section	.nv.constant0._Z19transpose_coalescedPfPKf,"a",@progbits
	.sectionflags	@""
	.align	4
.nv.constant0._Z19transpose_coalescedPfPKf:
	.zero		912


//--------------------- .nv.constant0._Z15transpose_naivePfPKf --------------------------
	.section	.nv.constant0._Z15transpose_naivePfPKf,"a",@progbits
	.sectionflags	@""
	.align	4
.nv.constant0._Z15transpose_naivePfPKf:
	.zero		912


//--------------------- .nv.constant0._Z15copy_shared_memPfPKf --------------------------
	.section	.nv.constant0._Z15copy_shared_memPfPKf,"a",@progbits
	.sectionflags	@""
	.align	4
.nv.constant0._Z15copy_shared_memPfPKf:
	.zero		912


//--------------------- .nv.constant0._Z11copy_simplePfPKf --------------------------
	.section	.nv.constant0._Z11copy_simplePfPKf,"a",@progbits
	.sectionflags	@""
	.align	4
.nv.constant0._Z11copy_simplePfPKf:
	.zero		912


//--------------------- SYMBOLS --------------------------

	.type		.nv.reservedSmem.offset0,@object
	.size		.nv.reservedSmem.offset0,0x4
	.type		.nv.reservedSmem.cap,@object
	.size		.nv.reservedSmem.cap,0x4
